	.headerflags	@"EF_CUDA_TEXMODE_UNIFIED EF_CUDA_64BIT_ADDRESS EF_CUDA_ACCELERATORS EF_CUDA_SM90 EF_CUDA_VIRTUAL_SM(EF_CUDA_SM90)"
	.elftype	@"ET_EXEC"


//--------------------- .nv.info                  --------------------------
	.section	.nv.info,"",@"SHT_CUDA_INFO"
	.align	4


	//----- nvinfo : EIATTR_REGCOUNT
	.align		4
        /*0000*/ 	.byte	0x04, 0x2f
        /*0002*/ 	.short	(.L_1 - .L_0)
	.align		4
.L_0:
        /*0004*/ 	.word	index@(triton_poi_fused_add_convolution_native_batch_norm_backward_49)
        /*0008*/ 	.word	0x00000010


	//----- nvinfo : EIATTR_MIN_STACK_SIZE
	.align		4
.L_1:
        /*000c*/ 	.byte	0x04, 0x12
        /*000e*/ 	.short	(.L_3 - .L_2)
	.align		4
.L_2:
        /*0010*/ 	.word	index@(triton_poi_fused_add_convolution_native_batch_norm_backward_49)
        /*0014*/ 	.word	0x00000000


	//----- nvinfo : EIATTR_FRAME_SIZE
	.align		4
.L_3:
        /*0018*/ 	.byte	0x04, 0x11
        /*001a*/ 	.short	(.L_5 - .L_4)
	.align		4
.L_4:
        /*001c*/ 	.word	index@(triton_poi_fused_add_convolution_native_batch_norm_backward_49)
        /*0020*/ 	.word	0x00000000


	//----- nvinfo : EIATTR_MIN_STACK_SIZE
	.align		4
.L_5:
        /*0024*/ 	.byte	0x04, 0x12
        /*0026*/ 	.short	(.L_7 - .L_6)
	.align		4
.L_6:
        /*0028*/ 	.word	index@(triton_poi_fused_add_convolution_native_batch_norm_backward_49)
        /*002c*/ 	.word	0x00000000
.L_7:


//--------------------- .nv.info.triton_poi_fused_add_convolution_native_batch_norm_backward_49 --------------------------
	.section	.nv.info.triton_poi_fused_add_convolution_native_batch_norm_backward_49,"",@"SHT_CUDA_INFO"
	.sectionflags	@""
	.align	4


	//----- nvinfo : EIATTR_CUDA_API_VERSION
	.align		4
        /*0000*/ 	.byte	0x04, 0x37
        /*0002*/ 	.short	(.L_9 - .L_8)
.L_8:
        /*0004*/ 	.word	0x0000007c


	//----- nvinfo : EIATTR_KPARAM_INFO
	.align		4
.L_9:
        /*0008*/ 	.byte	0x04, 0x17
        /*000a*/ 	.short	(.L_11 - .L_10)
.L_10:
        /*000c*/ 	.word	0x00000000
        /*0010*/ 	.short	0x0004
        /*0012*/ 	.short	0x0020
        /*0014*/ 	.byte	0x00, 0xf0, 0x11, 0x00


	//----- nvinfo : EIATTR_KPARAM_INFO
	.align		4
.L_11:
        /*0018*/ 	.byte	0x04, 0x17
        /*001a*/ 	.short	(.L_13 - .L_12)
.L_12:
        /*001c*/ 	.word	0x00000000
        /*0020*/ 	.short	0x0003
        /*0022*/ 	.short	0x0018
        /*0024*/ 	.byte	0x00, 0xf4, 0x21, 0x00


	//----- nvinfo : EIATTR_KPARAM_INFO
	.align		4
.L_13:
        /*0028*/ 	.byte	0x04, 0x17
        /*002a*/ 	.short	(.L_15 - .L_14)
.L_14:
        /*002c*/ 	.word	0x00000000
        /*0030*/ 	.short	0x0002
        /*0032*/ 	.short	0x0010
        /*0034*/ 	.byte	0x00, 0xf4, 0x21, 0x00


	//----- nvinfo : EIATTR_KPARAM_INFO
	.align		4
.L_15:
        /*0038*/ 	.byte	0x04, 0x17
        /*003a*/ 	.short	(.L_17 - .L_16)
.L_16:
        /*003c*/ 	.word	0x00000000
        /*0040*/ 	.short	0x0001
        /*0042*/ 	.short	0x0008
        /*0044*/ 	.byte	0x00, 0xf4, 0x21, 0x00


	//----- nvinfo : EIATTR_KPARAM_INFO
	.align		4
.L_17:
        /*0048*/ 	.byte	0x04, 0x17
        /*004a*/ 	.short	(.L_19 - .L_18)
.L_18:
        /*004c*/ 	.word	0x00000000
        /*0050*/ 	.short	0x0000
        /*0052*/ 	.short	0x0000
        /*0054*/ 	.byte	0x00, 0xf4, 0x21, 0x00


	//----- nvinfo : EIATTR_SPARSE_MMA_MASK
	.align		4
.L_19:
        /*0058*/ 	.byte	0x03, 0x50
        /*005a*/ 	.short	0x0000


	//----- nvinfo : EIATTR_MAXREG_COUNT
	.align		4
        /*005c*/ 	.byte	0x03, 0x1b
        /*005e*/ 	.short	0x00ff


	//----- nvinfo : EIATTR_EXIT_INSTR_OFFSETS
	.align		4
        /*0060*/ 	.byte	0x04, 0x1c
        /*0062*/ 	.short	(.L_21 - .L_20)


	//   ....[0]....
.L_20:
        /*0064*/ 	.word	0x00000210


	//----- nvinfo : EIATTR_REQNTID
	.align		4
.L_21:
        /*0068*/ 	.byte	0x04, 0x10
        /*006a*/ 	.short	(.L_23 - .L_22)
.L_22:
        /*006c*/ 	.word	0x00000080
        /*0070*/ 	.word	0x00000001
        /*0074*/ 	.word	0x00000001


	//----- nvinfo : EIATTR_CBANK_PARAM_SIZE
	.align		4
.L_23:
        /*0078*/ 	.byte	0x03, 0x19
        /*007a*/ 	.short	0x0024


	//----- nvinfo : EIATTR_PARAM_CBANK
	.align		4
        /*007c*/ 	.byte	0x04, 0x0a
        /*007e*/ 	.short	(.L_25 - .L_24)
	.align		4
.L_24:
        /*0080*/ 	.word	index@(.nv.constant0.triton_poi_fused_add_convolution_native_batch_norm_backward_49)
        /*0084*/ 	.short	0x0210
        /*0086*/ 	.short	0x0024


	//----- nvinfo : EIATTR_SW_WAR
	.align		4
.L_25:
        /*0088*/ 	.byte	0x04, 0x36
        /*008a*/ 	.short	(.L_27 - .L_26)
.L_26:
        /*008c*/ 	.word	0x00000008
.L_27:


//--------------------- .nv.callgraph             --------------------------
	.section	.nv.callgraph,"",@"SHT_CUDA_CALLGRAPH"
	.align	4
	.sectionentsize	8
	.align		4
        /*0000*/ 	.word	0x00000000
	.align		4
        /*0004*/ 	.word	0xffffffff
	.align		4
        /*0008*/ 	.word	0x00000000
	.align		4
        /*000c*/ 	.word	0xfffffffe
	.align		4
        /*0010*/ 	.word	0x00000000
	.align		4
        /*0014*/ 	.word	0xfffffffd
	.align		4
        /*0018*/ 	.word	0x00000000
	.align		4
        /*001c*/ 	.word	0xfffffffc


//--------------------- .text.triton_poi_fused_add_convolution_native_batch_norm_backward_49 --------------------------
	.section	.text.triton_poi_fused_add_convolution_native_batch_norm_backward_49,"ax",@progbits
	.align	128
        .global         triton_poi_fused_add_convolution_native_batch_norm_backward_49
        .type           triton_poi_fused_add_convolution_native_batch_norm_backward_49,@function
        .size           triton_poi_fused_add_convolution_native_batch_norm_backward_49,(.L_x_1 - triton_poi_fused_add_convolution_native_batch_norm_backward_49)
        .other          triton_poi_fused_add_convolution_native_batch_norm_backward_49,@"STO_CUDA_ENTRY STV_DEFAULT"
triton_poi_fused_add_convolution_native_batch_norm_backward_49:
.text.triton_poi_fused_add_convolution_native_batch_norm_backward_49:
[----:B------:R-:W-:Y:S01]  /*0000*/  LDC R1, c[0x0][0x28] ;  /* 0x00000a00ff017b82 */ /* 0x000fe20000000800 */
[----:B------:R-:W1:Y:S07]  /*0010*/  S2R R0, SR_TID.X ;  /* 0x0000000000007919 */ /* 0x000e6e0000002100 */
[----:B------:R-:W2:Y:S01]  /*0020*/  LDC.64 R4, c[0x0][0x218] ;  /* 0x00008600ff047b82 */ /* 0x000ea20000000a00 */
[----:B------:R-:W-:Y:S01]  /*0030*/  ULDC.64 UR4, c[0x0][0x208] ;  /* 0x0000820000047ab9 */ /* 0x000fe20000000a00 */
[----:B------:R-:W3:Y:S06]  /*0040*/  S2R R11, SR_CTAID.X ;  /* 0x00000000000b7919 */ /* 0x000eec0000002500 */
[----:B------:R-:W4:Y:S08]  /*0050*/  LDC.64 R2, c[0x0][0x210] ;  /* 0x00008400ff027b82 */ /* 0x000f300000000a00 */
[----:B------:R-:W5:Y:S01]  /*0060*/  LDC.64 R8, c[0x0][0x228] ;  /* 0x00008a00ff087b82 */ /* 0x000f620000000a00 */
[----:B-1----:R-:W-:-:S02]  /*0070*/  SHF.L.U32 R0, R0, 0x1, RZ ;  /* 0x0000000100007819 */ /* 0x002fc400000006ff */
[----:B---3--:R-:W-:Y:S02]  /*0080*/  SHF.R.S32.HI R6, RZ, 0x17, R11 ;  /* 0x00000017ff067819 */ /* 0x008fe4000001140b */
[----:B------:R-:W-:Y:S02]  /*0090*/  LOP3.LUT R0, R0, 0xfe, RZ, 0xc0, !PT ;  /* 0x000000fe00007812 */ /* 0x000fe400078ec0ff */
[----:B------:R-:W-:Y:S02]  /*00a0*/  SGXT R6, R6, 0x1 ;  /* 0x000000010606781a */ /* 0x000fe40000000200 */
[----:B------:R-:W-:-:S04]  /*00b0*/  LEA R11, R11, R0, 0x8 ;  /* 0x000000000b0b7211 */ /* 0x000fc800078e40ff */
[----:B------:R-:W-:Y:S01]  /*00c0*/  LEA.HI R0, R6, R11, RZ, 0x8 ;  /* 0x0000000b06007211 */ /* 0x000fe200078f40ff */
[----:B----4-:R-:W-:Y:S01]  /*00d0*/  IMAD.WIDE R2, R11, 0x4, R2 ;  /* 0x000000040b027825 */ /* 0x010fe200078e0202 */
[----:B------:R-:W1:Y:S02]  /*00e0*/  LDC.64 R6, c[0x0][0x220] ;  /* 0x00008800ff067b82 */ /* 0x000e640000000a00 */
[----:B------:R-:W-:-:S04]  /*00f0*/  SHF.R.S32.HI R0, RZ, 0x8, R0 ;  /* 0x00000008ff007819 */ /* 0x000fc80000011400 */
[----:B------:R-:W-:-:S04]  /*0100*/  LEA.HI R10, R0, R0, RZ, 0x2 ;  /* 0x00000000000a7211 */ /* 0x000fc800078f10ff */
[----:B------:R-:W-:-:S04]  /*0110*/  LOP3.LUT R13, R10, 0xfffffffc, RZ, 0xc0, !PT ;  /* 0xfffffffc0a0d7812 */ /* 0x000fc800078ec0ff */
[----:B------:R-:W-:-:S05]  /*0120*/  IADD3 R13, R0, -R13, RZ ;  /* 0x8000000d000d7210 */ /* 0x000fca0007ffe0ff */
[----:B--2---:R-:W-:-:S04]  /*0130*/  IMAD.WIDE R4, R13, 0x4, R4 ;  /* 0x000000040d047825 */ /* 0x004fc800078e0204 */
[----:B-1----:R-:W-:Y:S02]  /*0140*/  IMAD.WIDE R6, R11, 0x4, R6 ;  /* 0x000000040b067825 */ /* 0x002fe400078e0206 */
[----:B------:R-:W2:Y:S04]  /*0150*/  LDG.E.EL R4, desc[UR4][R4.64] ;  /* 0x0000000404047981 */ /* 0x000ea8000c2e1900 */
[----:B------:R-:W2:Y:S01]  /*0160*/  LDG.E.64 R10, desc[UR4][R2.64] ;  /* 0x00000004020a7981 */ /* 0x000ea2000c1e1b00 */
[----:B-----5:R-:W-:-:S03]  /*0170*/  IMAD.WIDE R8, R13, 0x4, R8 ;  /* 0x000000040d087825 */ /* 0x020fc600078e0208 */
[----:B------:R-:W3:Y:S04]  /*0180*/  LDG.E.64 R6, desc[UR4][R6.64] ;  /* 0x0000000406067981 */ /* 0x000ee8000c1e1b00 */
[----:B------:R-:W4:Y:S01]  /*0190*/  LDG.E.EL R8, desc[UR4][R8.64] ;  /* 0x0000000408087981 */ /* 0x000f22000c2e1900 */
[--C-:B--2---:R-:W-:Y:S01]  /*01a0*/  FADD R13, R10, R4.reuse ;  /* 0x000000040a0d7221 */ /* 0x104fe20000000000 */
[----:B------:R-:W-:-:S03]  /*01b0*/  FADD R0, R11, R4 ;  /* 0x000000040b007221 */ /* 0x000fc60000000000 */
[----:B---3--:R-:W-:Y:S01]  /*01c0*/  FADD R13, R6, R13 ;  /* 0x0000000d060d7221 */ /* 0x008fe20000000000 */
[----:B------:R-:W-:-:S03]  /*01d0*/  FADD R11, R7, R0 ;  /* 0x00000000070b7221 */ /* 0x000fc60000000000 */
[C---:B----4-:R-:W-:Y:S01]  /*01e0*/  FADD R10, -R8.reuse, R13 ;  /* 0x0000000d080a7221 */ /* 0x050fe20000000100 */
[----:B------:R-:W-:-:S05]  /*01f0*/  FADD R11, -R8, R11 ;  /* 0x0000000b080b7221 */ /* 0x000fca0000000100 */
[----:B------:R-:W-:Y:S01]  /*0200*/  STG.E.64 desc[UR4][R2.64], R10 ;  /* 0x0000000a02007986 */ /* 0x000fe2000c101b04 */
[----:B------:R-:W-:Y:S05]  /*0210*/  EXIT ;  /* 0x000000000000794d */ /* 0x000fea0003800000 */
.L_x_0:
[----:B------:R-:W-:-:S00]  /*0220*/  BRA `(.L_x_0) ;  /* 0xfffffffc00fc7947 */ /* 0x000fc0000383ffff */
[----:B------:R-:W-:-:S00]  /*0230*/  NOP ;  /* 0x0000000000007918 */ /* 0x000fc00000000000 */
        /* <DEDUP_REMOVED lines=12> */
.L_x_1:


//--------------------- .nv.constant0.triton_poi_fused_add_convolution_native_batch_norm_backward_49 --------------------------
	.section	.nv.constant0.triton_poi_fused_add_convolution_native_batch_norm_backward_49,"a",@progbits
	.sectionflags	@""
	.align	4
.nv.constant0.triton_poi_fused_add_convolution_native_batch_norm_backward_49:
	.zero		564
